//
// Generated by NVIDIA NVVM Compiler
//
// Compiler Build ID: CL-36424714
// Cuda compilation tools, release 13.0, V13.0.88
// Based on NVVM 20.0.0
//

.version 9.0
.target sm_100
.address_size 64

	// .globl	_Z9cube_gpu1v
.extern .func  (.param .b32 func_retval0) vprintf
(
	.param .b64 vprintf_param_0,
	.param .b64 vprintf_param_1
)
;
.global .align 1 .b8 $str[17] = {116, 105, 100, 58, 37, 100, 44, 32, 99, 117, 98, 101, 58, 37, 100, 10};

.visible .entry _Z9cube_gpu1v()
{
	.local .align 8 .b8 	__local_depot0[8];
	.reg .b64 	%SP;
	.reg .b64 	%SPL;
	.reg .b32 	%r<4>;
	.reg .b64 	%rd<5>;

	mov.u64 	%SPL, __local_depot0;
	cvta.local.u64 	%SP, %SPL;
	add.u64 	%rd1, %SP, 0;
	add.u64 	%rd2, %SPL, 0;
	mov.u32 	%r1, %tid.x;
	st.local.u32 	[%rd2], %r1;
	mov.u64 	%rd3, $str;
	cvta.global.u64 	%rd4, %rd3;
	{ // callseq 0, 0
	.param .b64 param0;
	st.param.b64 	[param0], %rd4;
	.param .b64 param1;
	st.param.b64 	[param1], %rd1;
	.param .b32 retval0;
	call.uni (retval0), 
	vprintf, 
	(
	param0, 
	param1
	);
	ld.param.b32 	%r2, [retval0];
	} // callseq 0
	ret;

}
	// .globl	_Z9cube_gpu2v
.visible .entry _Z9cube_gpu2v()
{
	.local .align 8 .b8 	__local_depot1[8];
	.reg .b64 	%SP;
	.reg .b64 	%SPL;
	.reg .b32 	%r<5>;
	.reg .b64 	%rd<5>;

	mov.u64 	%SPL, __local_depot1;
	cvta.local.u64 	%SP, %SPL;
	add.u64 	%rd1, %SP, 0;
	add.u64 	%rd2, %SPL, 0;
	mov.u32 	%r1, %tid.x;
	shl.b32 	%r2, %r1, 1;
	st.local.v2.u32 	[%rd2], {%r1, %r2};
	mov.u64 	%rd3, $str;
	cvta.global.u64 	%rd4, %rd3;
	{ // callseq 1, 0
	.param .b64 param0;
	st.param.b64 	[param0], %rd4;
	.param .b64 param1;
	st.param.b64 	[param1], %rd1;
	.param .b32 retval0;
	call.uni (retval0), 
	vprintf, 
	(
	param0, 
	param1
	);
	ld.param.b32 	%r3, [retval0];
	} // callseq 1
	ret;

}


// ===== COMPILED SASS (sm_100) =====

	.target	sm_100

	.elftype	@"ET_EXEC"


//--------------------- .note.nv.tkinfo           --------------------------
	.section	.note.nv.tkinfo,"",@"SHT_NOTE"
	.sectionflags	@"SHF_NOTE_NV_TKINFO"
	.tkinfo
        /*0018*/ 	.word	0x00000002
        /*0030*/ 	.string	""
        /*0030*/ 	.string	"ptxas"
        /*0030*/ 	.string	"Cuda compilation tools, release 13.0, V13.0.88"
        /*0030*/ 	.string	"Build cuda_13.0.r13.0/compiler.36424714_0"
        /*0030*/ 	.string	"-arch sm_100 -m 64 "



//--------------------- .note.nv.cuinfo           --------------------------
	.section	.note.nv.cuinfo,"",@"SHT_NOTE"
	.sectionflags	@"SHF_NOTE_NV_CUINFO"
        /*0018*/ 	.short	0x0002
        /*001a*/ 	.short	0x0064
        /*001c*/ 	.short	0x0082
	.zero		2


//--------------------- .nv.info                  --------------------------
	.section	.nv.info,"",@"SHT_CUDA_INFO"
	.align	4


	//----- nvinfo : EIATTR_REGCOUNT
	.align		4
        /*0000*/ 	.byte	0x04, 0x2f
        /*0002*/ 	.short	(.L_2 - .L_1)
	.align		4
.L_1:
        /*0004*/ 	.word	index@(_Z9cube_gpu1v)
        /*0008*/ 	.word	0x00000018


	//----- nvinfo : EIATTR_FRAME_SIZE
	.align		4
.L_2:
        /*000c*/ 	.byte	0x04, 0x11
        /*000e*/ 	.short	(.L_4 - .L_3)
	.align		4
.L_3:
        /*0010*/ 	.word	index@(_Z9cube_gpu1v)
        /*0014*/ 	.word	0x00000008


	//----- nvinfo : EIATTR_REGCOUNT
	.align		4
.L_4:
        /*0018*/ 	.byte	0x04, 0x2f
        /*001a*/ 	.short	(.L_6 - .L_5)
	.align		4
.L_5:
        /*001c*/ 	.word	index@(_Z9cube_gpu2v)
        /*0020*/ 	.word	0x00000018


	//----- nvinfo : EIATTR_FRAME_SIZE
	.align		4
.L_6:
        /*0024*/ 	.byte	0x04, 0x11
        /*0026*/ 	.short	(.L_8 - .L_7)
	.align		4
.L_7:
        /*0028*/ 	.word	index@(_Z9cube_gpu2v)
        /*002c*/ 	.word	0x00000008


	//----- nvinfo : EIATTR_MIN_STACK_SIZE
	.align		4
.L_8:
        /*0030*/ 	.byte	0x04, 0x12
        /*0032*/ 	.short	(.L_10 - .L_9)
	.align		4
.L_9:
        /*0034*/ 	.word	index@(_Z9cube_gpu2v)
        /*0038*/ 	.word	0x00000008


	//----- nvinfo : EIATTR_MIN_STACK_SIZE
	.align		4
.L_10:
        /*003c*/ 	.byte	0x04, 0x12
        /*003e*/ 	.short	(.L_12 - .L_11)
	.align		4
.L_11:
        /*0040*/ 	.word	index@(_Z9cube_gpu1v)
        /*0044*/ 	.word	0x00000008
.L_12:


//--------------------- .nv.compat                --------------------------
	.section	.nv.compat,"",@"SHT_CUDA_COMPAT_INFO"
	.align	4
        /*0000*/ 	.byte	0x02, 0x09, 0x00, 0x00, 0x02, 0x02, 0x01, 0x00, 0x02, 0x05, 0x05, 0x00, 0x03, 0x07, 0x01, 0x01
        /*0010*/ 	.byte	0x02, 0x03, 0x00, 0x00, 0x02, 0x06, 0x01, 0x00, 0x04, 0x0b, 0x08, 0x00, 0x09, 0x00, 0x00, 0x00
        /*0020*/ 	.byte	0x00, 0x00, 0x00, 0x00


//--------------------- .nv.info._Z9cube_gpu2v    --------------------------
	.section	.nv.info._Z9cube_gpu2v,"",@"SHT_CUDA_INFO"
	.sectionflags	@""
	.align	4


	//----- nvinfo : EIATTR_CUDA_API_VERSION
	.align		4
        /*0000*/ 	.byte	0x04, 0x37
        /*0002*/ 	.short	(.L_14 - .L_13)
.L_13:
        /*0004*/ 	.word	0x00000082


	//----- nvinfo : EIATTR_SPARSE_MMA_MASK
	.align		4
.L_14:
        /*0008*/ 	.byte	0x03, 0x50
        /*000a*/ 	.short	0x0000


	//----- nvinfo : EIATTR_MAXREG_COUNT
	.align		4
        /*000c*/ 	.byte	0x03, 0x1b
        /*000e*/ 	.short	0x00ff


	//----- nvinfo : EIATTR_EXTERNS
	.align		4
        /*0010*/ 	.byte	0x04, 0x0f
        /*0012*/ 	.short	(.L_16 - .L_15)


	//   ....[0]....
	.align		4
.L_15:
        /*0014*/ 	.word	index@(vprintf)


	//----- nvinfo : EIATTR_MERCURY_ISA_VERSION
	.align		4
.L_16:
        /*0018*/ 	.byte	0x03, 0x5f
        /*001a*/ 	.short	0x0101


	//----- nvinfo : EIATTR_VRC_CTA_INIT_COUNT
	.align		4
        /*001c*/ 	.byte	0x02, 0x4a
	.zero		1
	.zero		1


	//----- nvinfo : EIATTR_SYSCALL_OFFSETS
	.align		4
        /*0020*/ 	.byte	0x04, 0x46
        /*0022*/ 	.short	(.L_18 - .L_17)


	//   ....[0]....
.L_17:
        /*0024*/ 	.word	0x000000f0


	//----- nvinfo : EIATTR_EXIT_INSTR_OFFSETS
	.align		4
.L_18:
        /*0028*/ 	.byte	0x04, 0x1c
        /*002a*/ 	.short	(.L_20 - .L_19)


	//   ....[0]....
.L_19:
        /*002c*/ 	.word	0x00000100


	//----- nvinfo : EIATTR_SW_WAR
	.align		4
.L_20:
        /*0030*/ 	.byte	0x04, 0x36
        /*0032*/ 	.short	(.L_22 - .L_21)
.L_21:
        /*0034*/ 	.word	0x00000008
.L_22:


//--------------------- .nv.info._Z9cube_gpu1v    --------------------------
	.section	.nv.info._Z9cube_gpu1v,"",@"SHT_CUDA_INFO"
	.sectionflags	@""
	.align	4


	//----- nvinfo : EIATTR_CUDA_API_VERSION
	.align		4
        /*0000*/ 	.byte	0x04, 0x37
        /*0002*/ 	.short	(.L_24 - .L_23)
.L_23:
        /*0004*/ 	.word	0x00000082


	//----- nvinfo : EIATTR_SPARSE_MMA_MASK
	.align		4
.L_24:
        /*0008*/ 	.byte	0x03, 0x50
        /*000a*/ 	.short	0x0000


	//----- nvinfo : EIATTR_MAXREG_COUNT
	.align		4
        /*000c*/ 	.byte	0x03, 0x1b
        /*000e*/ 	.short	0x00ff


	//----- nvinfo : EIATTR_EXTERNS
	.align		4
        /*0010*/ 	.byte	0x04, 0x0f
        /*0012*/ 	.short	(.L_26 - .L_25)


	//   ....[0]....
	.align		4
.L_25:
        /*0014*/ 	.word	index@(vprintf)


	//----- nvinfo : EIATTR_MERCURY_ISA_VERSION
	.align		4
.L_26:
        /*0018*/ 	.byte	0x03, 0x5f
        /*001a*/ 	.short	0x0101


	//----- nvinfo : EIATTR_VRC_CTA_INIT_COUNT
	.align		4
        /*001c*/ 	.byte	0x02, 0x4a
	.zero		1
	.zero		1


	//----- nvinfo : EIATTR_SYSCALL_OFFSETS
	.align		4
        /*0020*/ 	.byte	0x04, 0x46
        /*0022*/ 	.short	(.L_28 - .L_27)


	//   ....[0]....
.L_27:
        /*0024*/ 	.word	0x000000e0


	//----- nvinfo : EIATTR_EXIT_INSTR_OFFSETS
	.align		4
.L_28:
        /*0028*/ 	.byte	0x04, 0x1c
        /*002a*/ 	.short	(.L_30 - .L_29)


	//   ....[0]....
.L_29:
        /*002c*/ 	.word	0x000000f0


	//----- nvinfo : EIATTR_SW_WAR
	.align		4
.L_30:
        /*0030*/ 	.byte	0x04, 0x36
        /*0032*/ 	.short	(.L_32 - .L_31)
.L_31:
        /*0034*/ 	.word	0x00000008
.L_32:


//--------------------- .nv.callgraph             --------------------------
	.section	.nv.callgraph,"",@"SHT_CUDA_CALLGRAPH"
	.align	4
	.sectionentsize	8
	.align		4
        /*0000*/ 	.word	0x00000000
	.align		4
        /*0004*/ 	.word	0xffffffff
	.align		4
        /*0008*/ 	.word	index@(_Z9cube_gpu2v)
	.align		4
        /*000c*/ 	.word	index@(vprintf)
	.align		4
        /*0010*/ 	.word	index@(_Z9cube_gpu1v)
	.align		4
        /*0014*/ 	.word	index@(vprintf)
	.align		4
        /*0018*/ 	.word	0x00000000
	.align		4
        /*001c*/ 	.word	0xfffffffe
	.align		4
        /*0020*/ 	.word	0x00000000
	.align		4
        /*0024*/ 	.word	0xfffffffd
	.align		4
        /*0028*/ 	.word	0x00000000
	.align		4
        /*002c*/ 	.word	0xfffffffc


//--------------------- .nv.constant4             --------------------------
	.section	.nv.constant4,"a",@progbits
	.align	8
	.align		8
.nv.constant4:
        /*0000*/ 	.dword	vprintf
	.align		8
        /*0008*/ 	.dword	$str


//--------------------- .text._Z9cube_gpu2v       --------------------------
	.section	.text._Z9cube_gpu2v,"ax",@progbits
	.align	128
        .global         _Z9cube_gpu2v
        .type           _Z9cube_gpu2v,@function
        .size           _Z9cube_gpu2v,(.L_x_4 - _Z9cube_gpu2v)
        .other          _Z9cube_gpu2v,@"STO_CUDA_ENTRY STV_DEFAULT"
_Z9cube_gpu2v:
.text._Z9cube_gpu2v:
[----:B------:R-:W0:Y:S01]  /*0000*/  LDC R1, c[0x0][0x37c] ;  /* 0x0000df00ff017b82 */ /* 0x000e220000000800 */
[----:B------:R-:W1:Y:S01]  /*0010*/  S2R R8, SR_TID.X ;  /* 0x0000000000087919 */ /* 0x000e620000002100 */
[----:B0-----:R-:W-:Y:S01]  /*0020*/  VIADD R1, R1, 0xfffffff8 ;  /* 0xfffffff801017836 */ /* 0x001fe20000000000 */
[----:B------:R-:W-:Y:S01]  /*0030*/  MOV R0, 0x0 ;  /* 0x0000000000007802 */ /* 0x000fe20000000f00 */
[----:B------:R-:W0:Y:S04]  /*0040*/  LDCU UR4, c[0x0][0x2f8] ;  /* 0x00005f00ff0477ac */ /* 0x000e280008000800 */
[----:B------:R2:W3:Y:S01]  /*0050*/  LDC.64 R2, c[0x4][R0] ;  /* 0x0100000000027b82 */ /* 0x0004e20000000a00 */
[----:B------:R-:W4:Y:S01]  /*0060*/  LDCU.64 UR6, c[0x4][0x8] ;  /* 0x01000100ff0677ac */ /* 0x000f220008000a00 */
[----:B------:R-:W5:Y:S01]  /*0070*/  LDCU UR5, c[0x0][0x2fc] ;  /* 0x00005f80ff0577ac */ /* 0x000f620008000800 */
[----:B0-----:R-:W-:-:S02]  /*0080*/  IADD3 R6, P0, PT, R1, UR4, RZ ;  /* 0x0000000401067c10 */ /* 0x001fc4000ff1e0ff */
[----:B----4-:R-:W-:Y:S01]  /*0090*/  MOV R4, UR6 ;  /* 0x0000000600047c02 */ /* 0x010fe20008000f00 */
[----:B------:R-:W-:Y:S01]  /*00a0*/  IMAD.U32 R5, RZ, RZ, UR7 ;  /* 0x00000007ff057e24 */ /* 0x000fe2000f8e00ff */
[----:B-----5:R-:W-:Y:S01]  /*00b0*/  IADD3.X R7, PT, PT, RZ, UR5, RZ, P0, !PT ;  /* 0x00000005ff077c10 */ /* 0x020fe200087fe4ff */
[----:B-1----:R-:W-:-:S05]  /*00c0*/  IMAD.SHL.U32 R9, R8, 0x2, RZ ;  /* 0x0000000208097824 */ /* 0x002fca00078e00ff */
[----:B------:R2:W-:Y:S03]  /*00d0*/  STL.64 [R1], R8 ;  /* 0x0000000801007387 */ /* 0x0005e60000100a00 */
[----:B------:R-:W-:-:S07]  /*00e0*/  LEPC R20, `(.L_x_0) ;  /* 0x000000001014794e */ /* 0x000fce0000000000 */
[----:B--23--:R-:W-:Y:S05]  /*00f0*/  CALL.ABS.NOINC R2 ;  /* 0x0000000002007343 */ /* 0x00cfea0003c00000 */
.L_x_0:
[----:B------:R-:W-:Y:S05]  /*0100*/  EXIT ;  /* 0x000000000000794d */ /* 0x000fea0003800000 */
.L_x_1:
[----:B------:R-:W-:-:S00]  /*0110*/  BRA `(.L_x_1) ;  /* 0xfffffffc00fc7947 */ /* 0x000fc0000383ffff */
[----:B------:R-:W-:-:S00]  /*0120*/  NOP ;  /* 0x0000000000007918 */ /* 0x000fc00000000000 */
        /* <DEDUP_REMOVED lines=13> */
.L_x_4:


//--------------------- .text._Z9cube_gpu1v       --------------------------
	.section	.text._Z9cube_gpu1v,"ax",@progbits
	.align	128
        .global         _Z9cube_gpu1v
        .type           _Z9cube_gpu1v,@function
        .size           _Z9cube_gpu1v,(.L_x_5 - _Z9cube_gpu1v)
        .other          _Z9cube_gpu1v,@"STO_CUDA_ENTRY STV_DEFAULT"
_Z9cube_gpu1v:
.text._Z9cube_gpu1v:
        /* <DEDUP_REMOVED lines=8> */
[----:B0-----:R-:W-:Y:S01]  /*0080*/  IADD3 R6, P0, PT, R1, UR4, RZ ;  /* 0x0000000401067c10 */ /* 0x001fe2000ff1e0ff */
[----:B----4-:R-:W-:Y:S01]  /*0090*/  IMAD.U32 R4, RZ, RZ, UR6 ;  /* 0x00000006ff047e24 */ /* 0x010fe2000f8e00ff */
[----:B------:R-:W-:-:S03]  /*00a0*/  MOV R5, UR7 ;  /* 0x0000000700057c02 */ /* 0x000fc60008000f00 */
[----:B-----5:R-:W-:Y:S01]  /*00b0*/  IMAD.X R7, RZ, RZ, UR5, P0 ;  /* 0x00000005ff077e24 */ /* 0x020fe200080e06ff */
[----:B-1----:R2:W-:Y:S07]  /*00c0*/  STL [R1], R8 ;  /* 0x0000000801007387 */ /* 0x0025ee0000100800 */
[----:B------:R-:W-:-:S07]  /*00d0*/  LEPC R20, `(.L_x_2) ;  /* 0x000000001014794e */ /* 0x000fce0000000000 */
[----:B--23--:R-:W-:Y:S05]  /*00e0*/  CALL.ABS.NOINC R2 ;  /* 0x0000000002007343 */ /* 0x00cfea0003c00000 */
.L_x_2:
[----:B------:R-:W-:Y:S05]  /*00f0*/  EXIT ;  /* 0x000000000000794d */ /* 0x000fea0003800000 */
.L_x_3:
        /* <DEDUP_REMOVED lines=16> */
.L_x_5:


//--------------------- .nv.global.init           --------------------------
	.section	.nv.global.init,"aw",@progbits
.nv.global.init:
	.type		$str,@object
	.size		$str,(.L_0 - $str)
$str:
        /*0000*/ 	.byte	0x74, 0x69, 0x64, 0x3a, 0x25, 0x64, 0x2c, 0x20, 0x63, 0x75, 0x62, 0x65, 0x3a, 0x25, 0x64, 0x0a
        /*0010*/ 	.byte	0x00
.L_0:


//--------------------- .nv.shared.reserved.0     --------------------------
	.section	.nv.shared.reserved.0,"aw",@nobits
	.weak		__nv_reservedSMEM_offset_0_alias
	.size		__nv_reservedSMEM_offset_0_alias, 0, 64
	.other		__nv_reservedSMEM_offset_0_alias,@"STO_CUDA_RESERVED_SHARED STV_DEFAULT"
__nv_reservedSMEM_offset_0_alias:
	.zero		0
	.zero		64


//--------------------- .nv.constant0._Z9cube_gpu2v --------------------------
	.section	.nv.constant0._Z9cube_gpu2v,"a",@progbits
	.sectionflags	@""
	.align	4
.nv.constant0._Z9cube_gpu2v:
	.zero		896


//--------------------- .nv.constant0._Z9cube_gpu1v --------------------------
	.section	.nv.constant0._Z9cube_gpu1v,"a",@progbits
	.sectionflags	@""
	.align	4
.nv.constant0._Z9cube_gpu1v:
	.zero		896


//--------------------- SYMBOLS --------------------------

	.type		.nv.reservedSmem.offset0,@object
	.size		.nv.reservedSmem.offset0,0x4
	.type		vprintf,@function
